//
// Generated by NVIDIA NVVM Compiler
//
// Compiler Build ID: CL-36424714
// Cuda compilation tools, release 13.0, V13.0.88
// Based on NVVM 20.0.0
//

.version 9.0
.target sm_100
.address_size 64

	// .globl	_Z7computeIdEvP5PointIT_E

.visible .entry _Z7computeIdEvP5PointIT_E(
	.param .u64 .ptr .align 1 _Z7computeIdEvP5PointIT_E_param_0
)
{
	.reg .b32 	%r<5>;
	.reg .b64 	%rd<5>;
	.reg .b64 	%fd<3>;

	ld.param.u64 	%rd1, [_Z7computeIdEvP5PointIT_E_param_0];
	cvta.to.global.u64 	%rd2, %rd1;
	mov.u32 	%r1, %ntid.x;
	mov.u32 	%r2, %ctaid.x;
	mov.u32 	%r3, %tid.x;
	mad.lo.s32 	%r4, %r1, %r2, %r3;
	mul.wide.s32 	%rd3, %r4, 8;
	add.s64 	%rd4, %rd2, %rd3;
	ld.global.f64 	%fd1, [%rd4];
	add.f64 	%fd2, %fd1, 0d3FF0000000000000;
	st.global.f64 	[%rd4], %fd2;
	ret;

}
	// .globl	_Z7computeIfEvP5PointIT_E
.visible .entry _Z7computeIfEvP5PointIT_E(
	.param .u64 .ptr .align 1 _Z7computeIfEvP5PointIT_E_param_0
)
{
	.reg .b32 	%r<5>;
	.reg .b32 	%f<3>;
	.reg .b64 	%rd<5>;

	ld.param.u64 	%rd1, [_Z7computeIfEvP5PointIT_E_param_0];
	cvta.to.global.u64 	%rd2, %rd1;
	mov.u32 	%r1, %ntid.x;
	mov.u32 	%r2, %ctaid.x;
	mov.u32 	%r3, %tid.x;
	mad.lo.s32 	%r4, %r1, %r2, %r3;
	mul.wide.s32 	%rd3, %r4, 4;
	add.s64 	%rd4, %rd2, %rd3;
	ld.global.f32 	%f1, [%rd4];
	add.f32 	%f2, %f1, 0f3F800000;
	st.global.f32 	[%rd4], %f2;
	ret;

}


// ===== COMPILED SASS (sm_100) =====

	.target	sm_100

	.elftype	@"ET_EXEC"


//--------------------- .note.nv.tkinfo           --------------------------
	.section	.note.nv.tkinfo,"",@"SHT_NOTE"
	.sectionflags	@"SHF_NOTE_NV_TKINFO"
	.tkinfo
        /*0018*/ 	.word	0x00000002
        /*0030*/ 	.string	""
        /*0030*/ 	.string	"ptxas"
        /*0030*/ 	.string	"Cuda compilation tools, release 13.0, V13.0.88"
        /*0030*/ 	.string	"Build cuda_13.0.r13.0/compiler.36424714_0"
        /*0030*/ 	.string	"-arch sm_100 -m 64 "



//--------------------- .note.nv.cuinfo           --------------------------
	.section	.note.nv.cuinfo,"",@"SHT_NOTE"
	.sectionflags	@"SHF_NOTE_NV_CUINFO"
        /*0018*/ 	.short	0x0002
        /*001a*/ 	.short	0x0064
        /*001c*/ 	.short	0x0082
	.zero		2


//--------------------- .nv.info                  --------------------------
	.section	.nv.info,"",@"SHT_CUDA_INFO"
	.align	4


	//----- nvinfo : EIATTR_REGCOUNT
	.align		4
        /*0000*/ 	.byte	0x04, 0x2f
        /*0002*/ 	.short	(.L_1 - .L_0)
	.align		4
.L_0:
        /*0004*/ 	.word	index@(_Z7computeIdEvP5PointIT_E)
        /*0008*/ 	.word	0x00000008


	//----- nvinfo : EIATTR_FRAME_SIZE
	.align		4
.L_1:
        /*000c*/ 	.byte	0x04, 0x11
        /*000e*/ 	.short	(.L_3 - .L_2)
	.align		4
.L_2:
        /*0010*/ 	.word	index@(_Z7computeIdEvP5PointIT_E)
        /*0014*/ 	.word	0x00000000


	//----- nvinfo : EIATTR_REGCOUNT
	.align		4
.L_3:
        /*0018*/ 	.byte	0x04, 0x2f
        /*001a*/ 	.short	(.L_5 - .L_4)
	.align		4
.L_4:
        /*001c*/ 	.word	index@(_Z7computeIfEvP5PointIT_E)
        /*0020*/ 	.word	0x00000008


	//----- nvinfo : EIATTR_FRAME_SIZE
	.align		4
.L_5:
        /*0024*/ 	.byte	0x04, 0x11
        /*0026*/ 	.short	(.L_7 - .L_6)
	.align		4
.L_6:
        /*0028*/ 	.word	index@(_Z7computeIfEvP5PointIT_E)
        /*002c*/ 	.word	0x00000000


	//----- nvinfo : EIATTR_MIN_STACK_SIZE
	.align		4
.L_7:
        /*0030*/ 	.byte	0x04, 0x12
        /*0032*/ 	.short	(.L_9 - .L_8)
	.align		4
.L_8:
        /*0034*/ 	.word	index@(_Z7computeIfEvP5PointIT_E)
        /*0038*/ 	.word	0x00000000


	//----- nvinfo : EIATTR_MIN_STACK_SIZE
	.align		4
.L_9:
        /*003c*/ 	.byte	0x04, 0x12
        /*003e*/ 	.short	(.L_11 - .L_10)
	.align		4
.L_10:
        /*0040*/ 	.word	index@(_Z7computeIdEvP5PointIT_E)
        /*0044*/ 	.word	0x00000000
.L_11:


//--------------------- .nv.compat                --------------------------
	.section	.nv.compat,"",@"SHT_CUDA_COMPAT_INFO"
	.align	4
        /*0000*/ 	.byte	0x02, 0x09, 0x00, 0x00, 0x02, 0x02, 0x01, 0x00, 0x02, 0x05, 0x05, 0x00, 0x03, 0x07, 0x01, 0x01
        /*0010*/ 	.byte	0x02, 0x03, 0x00, 0x00, 0x02, 0x06, 0x01, 0x00, 0x04, 0x0b, 0x08, 0x00, 0x01, 0x00, 0x00, 0x00
        /*0020*/ 	.byte	0x00, 0x00, 0x00, 0x00


//--------------------- .nv.info._Z7computeIfEvP5PointIT_E --------------------------
	.section	.nv.info._Z7computeIfEvP5PointIT_E,"",@"SHT_CUDA_INFO"
	.sectionflags	@""
	.align	4


	//----- nvinfo : EIATTR_CUDA_API_VERSION
	.align		4
        /*0000*/ 	.byte	0x04, 0x37
        /*0002*/ 	.short	(.L_13 - .L_12)
.L_12:
        /*0004*/ 	.word	0x00000082


	//----- nvinfo : EIATTR_KPARAM_INFO
	.align		4
.L_13:
        /*0008*/ 	.byte	0x04, 0x17
        /*000a*/ 	.short	(.L_15 - .L_14)
.L_14:
        /*000c*/ 	.word	0x00000000
        /*0010*/ 	.short	0x0000
        /*0012*/ 	.short	0x0000
        /*0014*/ 	.byte	0x00, 0xf5, 0x21, 0x00


	//----- nvinfo : EIATTR_SPARSE_MMA_MASK
	.align		4
.L_15:
        /*0018*/ 	.byte	0x03, 0x50
        /*001a*/ 	.short	0x0000


	//----- nvinfo : EIATTR_MAXREG_COUNT
	.align		4
        /*001c*/ 	.byte	0x03, 0x1b
        /*001e*/ 	.short	0x00ff


	//----- nvinfo : EIATTR_MERCURY_ISA_VERSION
	.align		4
        /*0020*/ 	.byte	0x03, 0x5f
        /*0022*/ 	.short	0x0101


	//----- nvinfo : EIATTR_VRC_CTA_INIT_COUNT
	.align		4
        /*0024*/ 	.byte	0x02, 0x4a
	.zero		1
	.zero		1


	//----- nvinfo : EIATTR_EXIT_INSTR_OFFSETS
	.align		4
        /*0028*/ 	.byte	0x04, 0x1c
        /*002a*/ 	.short	(.L_17 - .L_16)


	//   ....[0]....
.L_16:
        /*002c*/ 	.word	0x000000b0


	//----- nvinfo : EIATTR_CBANK_PARAM_SIZE
	.align		4
.L_17:
        /*0030*/ 	.byte	0x03, 0x19
        /*0032*/ 	.short	0x0008


	//----- nvinfo : EIATTR_PARAM_CBANK
	.align		4
        /*0034*/ 	.byte	0x04, 0x0a
        /*0036*/ 	.short	(.L_19 - .L_18)
	.align		4
.L_18:
        /*0038*/ 	.word	index@(.nv.constant0._Z7computeIfEvP5PointIT_E)
        /*003c*/ 	.short	0x0380
        /*003e*/ 	.short	0x0008


	//----- nvinfo : EIATTR_SW_WAR
	.align		4
.L_19:
        /*0040*/ 	.byte	0x04, 0x36
        /*0042*/ 	.short	(.L_21 - .L_20)
.L_20:
        /*0044*/ 	.word	0x00000008
.L_21:


//--------------------- .nv.info._Z7computeIdEvP5PointIT_E --------------------------
	.section	.nv.info._Z7computeIdEvP5PointIT_E,"",@"SHT_CUDA_INFO"
	.sectionflags	@""
	.align	4


	//----- nvinfo : EIATTR_CUDA_API_VERSION
	.align		4
        /*0000*/ 	.byte	0x04, 0x37
        /*0002*/ 	.short	(.L_23 - .L_22)
.L_22:
        /*0004*/ 	.word	0x00000082


	//----- nvinfo : EIATTR_KPARAM_INFO
	.align		4
.L_23:
        /*0008*/ 	.byte	0x04, 0x17
        /*000a*/ 	.short	(.L_25 - .L_24)
.L_24:
        /*000c*/ 	.word	0x00000000
        /*0010*/ 	.short	0x0000
        /*0012*/ 	.short	0x0000
        /*0014*/ 	.byte	0x00, 0xf5, 0x21, 0x00


	//----- nvinfo : EIATTR_SPARSE_MMA_MASK
	.align		4
.L_25:
        /*0018*/ 	.byte	0x03, 0x50
        /*001a*/ 	.short	0x0000


	//----- nvinfo : EIATTR_MAXREG_COUNT
	.align		4
        /*001c*/ 	.byte	0x03, 0x1b
        /*001e*/ 	.short	0x00ff


	//----- nvinfo : EIATTR_MERCURY_ISA_VERSION
	.align		4
        /*0020*/ 	.byte	0x03, 0x5f
        /*0022*/ 	.short	0x0101


	//----- nvinfo : EIATTR_VRC_CTA_INIT_COUNT
	.align		4
        /*0024*/ 	.byte	0x02, 0x4a
	.zero		1
	.zero		1


	//----- nvinfo : EIATTR_EXIT_INSTR_OFFSETS
	.align		4
        /*0028*/ 	.byte	0x04, 0x1c
        /*002a*/ 	.short	(.L_27 - .L_26)


	//   ....[0]....
.L_26:
        /*002c*/ 	.word	0x000000b0


	//----- nvinfo : EIATTR_CBANK_PARAM_SIZE
	.align		4
.L_27:
        /*0030*/ 	.byte	0x03, 0x19
        /*0032*/ 	.short	0x0008


	//----- nvinfo : EIATTR_PARAM_CBANK
	.align		4
        /*0034*/ 	.byte	0x04, 0x0a
        /*0036*/ 	.short	(.L_29 - .L_28)
	.align		4
.L_28:
        /*0038*/ 	.word	index@(.nv.constant0._Z7computeIdEvP5PointIT_E)
        /*003c*/ 	.short	0x0380
        /*003e*/ 	.short	0x0008


	//----- nvinfo : EIATTR_SW_WAR
	.align		4
.L_29:
        /*0040*/ 	.byte	0x04, 0x36
        /*0042*/ 	.short	(.L_31 - .L_30)
.L_30:
        /*0044*/ 	.word	0x00000008
.L_31:


//--------------------- .nv.callgraph             --------------------------
	.section	.nv.callgraph,"",@"SHT_CUDA_CALLGRAPH"
	.align	4
	.sectionentsize	8
	.align		4
        /*0000*/ 	.word	0x00000000
	.align		4
        /*0004*/ 	.word	0xffffffff
	.align		4
        /*0008*/ 	.word	0x00000000
	.align		4
        /*000c*/ 	.word	0xfffffffe
	.align		4
        /*0010*/ 	.word	0x00000000
	.align		4
        /*0014*/ 	.word	0xfffffffd
	.align		4
        /*0018*/ 	.word	0x00000000
	.align		4
        /*001c*/ 	.word	0xfffffffc


//--------------------- .text._Z7computeIfEvP5PointIT_E --------------------------
	.section	.text._Z7computeIfEvP5PointIT_E,"ax",@progbits
	.align	128
        .global         _Z7computeIfEvP5PointIT_E
        .type           _Z7computeIfEvP5PointIT_E,@function
        .size           _Z7computeIfEvP5PointIT_E,(.L_x_2 - _Z7computeIfEvP5PointIT_E)
        .other          _Z7computeIfEvP5PointIT_E,@"STO_CUDA_ENTRY STV_DEFAULT"
_Z7computeIfEvP5PointIT_E:
.text._Z7computeIfEvP5PointIT_E:
[----:B------:R-:W-:Y:S01]  /*0000*/  LDC R1, c[0x0][0x37c] ;  /* 0x0000df00ff017b82 */ /* 0x000fe20000000800 */
[----:B------:R-:W0:Y:S07]  /*0010*/  S2R R5, SR_CTAID.X ;  /* 0x0000000000057919 */ /* 0x000e2e0000002500 */
[----:B------:R-:W1:Y:S01]  /*0020*/  LDC.64 R2, c[0x0][0x380] ;  /* 0x0000e000ff027b82 */ /* 0x000e620000000a00 */
[----:B------:R-:W0:Y:S01]  /*0030*/  LDCU UR6, c[0x0][0x360] ;  /* 0x00006c00ff0677ac */ /* 0x000e220008000800 */
[----:B------:R-:W0:Y:S01]  /*0040*/  S2R R0, SR_TID.X ;  /* 0x0000000000007919 */ /* 0x000e220000002100 */
[----:B------:R-:W2:Y:S01]  /*0050*/  LDCU.64 UR4, c[0x0][0x358] ;  /* 0x00006b00ff0477ac */ /* 0x000ea20008000a00 */
[----:B0-----:R-:W-:-:S04]  /*0060*/  IMAD R5, R5, UR6, R0 ;  /* 0x0000000605057c24 */ /* 0x001fc8000f8e0200 */
[----:B-1----:R-:W-:-:S05]  /*0070*/  IMAD.WIDE R2, R5, 0x4, R2 ;  /* 0x0000000405027825 */ /* 0x002fca00078e0202 */
[----:B--2---:R-:W2:Y:S02]  /*0080*/  LDG.E R0, desc[UR4][R2.64] ;  /* 0x0000000402007981 */ /* 0x004ea4000c1e1900 */
[----:B--2---:R-:W-:-:S05]  /*0090*/  FADD R5, R0, 1 ;  /* 0x3f80000000057421 */ /* 0x004fca0000000000 */
[----:B------:R-:W-:Y:S01]  /*00a0*/  STG.E desc[UR4][R2.64], R5 ;  /* 0x0000000502007986 */ /* 0x000fe2000c101904 */
[----:B------:R-:W-:Y:S05]  /*00b0*/  EXIT ;  /* 0x000000000000794d */ /* 0x000fea0003800000 */
.L_x_0:
[----:B------:R-:W-:-:S00]  /*00c0*/  BRA `(.L_x_0) ;  /* 0xfffffffc00fc7947 */ /* 0x000fc0000383ffff */
[----:B------:R-:W-:-:S00]  /*00d0*/  NOP ;  /* 0x0000000000007918 */ /* 0x000fc00000000000 */
        /* <DEDUP_REMOVED lines=10> */
.L_x_2:


//--------------------- .text._Z7computeIdEvP5PointIT_E --------------------------
	.section	.text._Z7computeIdEvP5PointIT_E,"ax",@progbits
	.align	128
        .global         _Z7computeIdEvP5PointIT_E
        .type           _Z7computeIdEvP5PointIT_E,@function
        .size           _Z7computeIdEvP5PointIT_E,(.L_x_3 - _Z7computeIdEvP5PointIT_E)
        .other          _Z7computeIdEvP5PointIT_E,@"STO_CUDA_ENTRY STV_DEFAULT"
_Z7computeIdEvP5PointIT_E:
.text._Z7computeIdEvP5PointIT_E:
        /* <DEDUP_REMOVED lines=8> */
[----:B--2---:R-:W2:Y:S02]  /*0080*/  LDG.E.64 R4, desc[UR4][R2.64] ;  /* 0x0000000402047981 */ /* 0x004ea4000c1e1b00 */
[----:B--2---:R-:W-:-:S07]  /*0090*/  DADD R4, R4, 1 ;  /* 0x3ff0000004047429 */ /* 0x004fce0000000000 */
[----:B------:R-:W-:Y:S01]  /*00a0*/  STG.E.64 desc[UR4][R2.64], R4 ;  /* 0x0000000402007986 */ /* 0x000fe2000c101b04 */
[----:B------:R-:W-:Y:S05]  /*00b0*/  EXIT ;  /* 0x000000000000794d */ /* 0x000fea0003800000 */
.L_x_1:
        /* <DEDUP_REMOVED lines=12> */
.L_x_3:


//--------------------- .nv.shared.reserved.0     --------------------------
	.section	.nv.shared.reserved.0,"aw",@nobits
	.weak		__nv_reservedSMEM_offset_0_alias
	.size		__nv_reservedSMEM_offset_0_alias, 0, 64
	.other		__nv_reservedSMEM_offset_0_alias,@"STO_CUDA_RESERVED_SHARED STV_DEFAULT"
__nv_reservedSMEM_offset_0_alias:
	.zero		0
	.zero		64


//--------------------- .nv.constant0._Z7computeIfEvP5PointIT_E --------------------------
	.section	.nv.constant0._Z7computeIfEvP5PointIT_E,"a",@progbits
	.sectionflags	@""
	.align	4
.nv.constant0._Z7computeIfEvP5PointIT_E:
	.zero		904


//--------------------- .nv.constant0._Z7computeIdEvP5PointIT_E --------------------------
	.section	.nv.constant0._Z7computeIdEvP5PointIT_E,"a",@progbits
	.sectionflags	@""
	.align	4
.nv.constant0._Z7computeIdEvP5PointIT_E:
	.zero		904


//--------------------- SYMBOLS --------------------------

	.type		.nv.reservedSmem.offset0,@object
	.size		.nv.reservedSmem.offset0,0x4
